//
// Generated by NVIDIA NVVM Compiler
//
// Compiler Build ID: CL-36424714
// Cuda compilation tools, release 13.0, V13.0.88
// Based on NVVM 20.0.0
//

.version 9.0
.target sm_100
.address_size 64

	// .globl	_Z9histogramPiiiS_

.visible .entry _Z9histogramPiiiS_(
	.param .u64 .ptr .align 1 _Z9histogramPiiiS__param_0,
	.param .u32 _Z9histogramPiiiS__param_1,
	.param .u32 _Z9histogramPiiiS__param_2,
	.param .u64 .ptr .align 1 _Z9histogramPiiiS__param_3
)
{
	.reg .pred 	%p<2>;
	.reg .b32 	%r<12>;
	.reg .b64 	%rd<9>;

	ld.param.u64 	%rd1, [_Z9histogramPiiiS__param_0];
	ld.param.u32 	%r3, [_Z9histogramPiiiS__param_1];
	ld.param.u32 	%r2, [_Z9histogramPiiiS__param_2];
	ld.param.u64 	%rd2, [_Z9histogramPiiiS__param_3];
	mov.u32 	%r4, %ntid.x;
	mov.u32 	%r5, %ctaid.x;
	mov.u32 	%r6, %tid.x;
	mad.lo.s32 	%r1, %r4, %r5, %r6;
	setp.ge.s32 	%p1, %r1, %r3;
	@%p1 bra 	$L__BB0_2;
	cvta.to.global.u64 	%rd3, %rd1;
	cvta.to.global.u64 	%rd4, %rd2;
	mul.wide.s32 	%rd5, %r1, 4;
	add.s64 	%rd6, %rd3, %rd5;
	ld.global.u32 	%r8, [%rd6];
	mov.b32 	%r9, 0;
	// begin inline asm
	bfe.u32 %r7, %r8, %r9, %r2;
	// end inline asm
	mul.wide.s32 	%rd7, %r7, 4;
	add.s64 	%rd8, %rd4, %rd7;
	atom.global.add.u32 	%r11, [%rd8], 1;
$L__BB0_2:
	ret;

}
	// .globl	_Z10prefixScanPiS_
.visible .entry _Z10prefixScanPiS_(
	.param .u64 .ptr .align 1 _Z10prefixScanPiS__param_0,
	.param .u64 .ptr .align 1 _Z10prefixScanPiS__param_1
)
{


	ret;

}
	// .globl	_Z7ReorderPiiiS_S_
.visible .entry _Z7ReorderPiiiS_S_(
	.param .u64 .ptr .align 1 _Z7ReorderPiiiS_S__param_0,
	.param .u32 _Z7ReorderPiiiS_S__param_1,
	.param .u32 _Z7ReorderPiiiS_S__param_2,
	.param .u64 .ptr .align 1 _Z7ReorderPiiiS_S__param_3,
	.param .u64 .ptr .align 1 _Z7ReorderPiiiS_S__param_4
)
{
	.reg .pred 	%p<2>;
	.reg .b32 	%r<12>;
	.reg .b64 	%rd<13>;

	ld.param.u64 	%rd1, [_Z7ReorderPiiiS_S__param_0];
	ld.param.u32 	%r3, [_Z7ReorderPiiiS_S__param_1];
	ld.param.u32 	%r2, [_Z7ReorderPiiiS_S__param_2];
	ld.param.u64 	%rd2, [_Z7ReorderPiiiS_S__param_3];
	ld.param.u64 	%rd3, [_Z7ReorderPiiiS_S__param_4];
	mov.u32 	%r4, %ntid.x;
	mov.u32 	%r5, %ctaid.x;
	mov.u32 	%r6, %tid.x;
	mad.lo.s32 	%r1, %r4, %r5, %r6;
	setp.ge.s32 	%p1, %r1, %r3;
	@%p1 bra 	$L__BB2_2;
	cvta.to.global.u64 	%rd4, %rd1;
	cvta.to.global.u64 	%rd5, %rd2;
	cvta.to.global.u64 	%rd6, %rd3;
	mul.wide.s32 	%rd7, %r1, 4;
	add.s64 	%rd8, %rd4, %rd7;
	ld.global.u32 	%r8, [%rd8];
	mov.b32 	%r9, 0;
	// begin inline asm
	bfe.u32 %r7, %r8, %r9, %r2;
	// end inline asm
	mul.wide.s32 	%rd9, %r7, 4;
	add.s64 	%rd10, %rd5, %rd9;
	atom.global.add.u32 	%r11, [%rd10], 1;
	mul.wide.s32 	%rd11, %r11, 4;
	add.s64 	%rd12, %rd6, %rd11;
	st.global.u32 	[%rd12], %r8;
$L__BB2_2:
	ret;

}


// ===== COMPILED SASS (sm_100) =====

	.target	sm_100

	.elftype	@"ET_EXEC"


//--------------------- .note.nv.tkinfo           --------------------------
	.section	.note.nv.tkinfo,"",@"SHT_NOTE"
	.sectionflags	@"SHF_NOTE_NV_TKINFO"
	.tkinfo
        /*0018*/ 	.word	0x00000002
        /*0030*/ 	.string	""
        /*0030*/ 	.string	"ptxas"
        /*0030*/ 	.string	"Cuda compilation tools, release 13.0, V13.0.88"
        /*0030*/ 	.string	"Build cuda_13.0.r13.0/compiler.36424714_0"
        /*0030*/ 	.string	"-arch sm_100 -m 64 "



//--------------------- .note.nv.cuinfo           --------------------------
	.section	.note.nv.cuinfo,"",@"SHT_NOTE"
	.sectionflags	@"SHF_NOTE_NV_CUINFO"
        /*0018*/ 	.short	0x0002
        /*001a*/ 	.short	0x0064
        /*001c*/ 	.short	0x0082
	.zero		2


//--------------------- .nv.info                  --------------------------
	.section	.nv.info,"",@"SHT_CUDA_INFO"
	.align	4


	//----- nvinfo : EIATTR_REGCOUNT
	.align		4
        /*0000*/ 	.byte	0x04, 0x2f
        /*0002*/ 	.short	(.L_1 - .L_0)
	.align		4
.L_0:
        /*0004*/ 	.word	index@(_Z9histogramPiiiS_)
        /*0008*/ 	.word	0x0000000c


	//----- nvinfo : EIATTR_FRAME_SIZE
	.align		4
.L_1:
        /*000c*/ 	.byte	0x04, 0x11
        /*000e*/ 	.short	(.L_3 - .L_2)
	.align		4
.L_2:
        /*0010*/ 	.word	index@(_Z9histogramPiiiS_)
        /*0014*/ 	.word	0x00000000


	//----- nvinfo : EIATTR_REGCOUNT
	.align		4
.L_3:
        /*0018*/ 	.byte	0x04, 0x2f
        /*001a*/ 	.short	(.L_5 - .L_4)
	.align		4
.L_4:
        /*001c*/ 	.word	index@(_Z10prefixScanPiS_)
        /*0020*/ 	.word	0x00000004


	//----- nvinfo : EIATTR_FRAME_SIZE
	.align		4
.L_5:
        /*0024*/ 	.byte	0x04, 0x11
        /*0026*/ 	.short	(.L_7 - .L_6)
	.align		4
.L_6:
        /*0028*/ 	.word	index@(_Z10prefixScanPiS_)
        /*002c*/ 	.word	0x00000000


	//----- nvinfo : EIATTR_REGCOUNT
	.align		4
.L_7:
        /*0030*/ 	.byte	0x04, 0x2f
        /*0032*/ 	.short	(.L_9 - .L_8)
	.align		4
.L_8:
        /*0034*/ 	.word	index@(_Z7ReorderPiiiS_S_)
        /*0038*/ 	.word	0x0000000e


	//----- nvinfo : EIATTR_FRAME_SIZE
	.align		4
.L_9:
        /*003c*/ 	.byte	0x04, 0x11
        /*003e*/ 	.short	(.L_11 - .L_10)
	.align		4
.L_10:
        /*0040*/ 	.word	index@(_Z7ReorderPiiiS_S_)
        /*0044*/ 	.word	0x00000000


	//----- nvinfo : EIATTR_MIN_STACK_SIZE
	.align		4
.L_11:
        /*0048*/ 	.byte	0x04, 0x12
        /*004a*/ 	.short	(.L_13 - .L_12)
	.align		4
.L_12:
        /*004c*/ 	.word	index@(_Z7ReorderPiiiS_S_)
        /*0050*/ 	.word	0x00000000


	//----- nvinfo : EIATTR_MIN_STACK_SIZE
	.align		4
.L_13:
        /*0054*/ 	.byte	0x04, 0x12
        /*0056*/ 	.short	(.L_15 - .L_14)
	.align		4
.L_14:
        /*0058*/ 	.word	index@(_Z10prefixScanPiS_)
        /*005c*/ 	.word	0x00000000


	//----- nvinfo : EIATTR_MIN_STACK_SIZE
	.align		4
.L_15:
        /*0060*/ 	.byte	0x04, 0x12
        /*0062*/ 	.short	(.L_17 - .L_16)
	.align		4
.L_16:
        /*0064*/ 	.word	index@(_Z9histogramPiiiS_)
        /*0068*/ 	.word	0x00000000
.L_17:


//--------------------- .nv.compat                --------------------------
	.section	.nv.compat,"",@"SHT_CUDA_COMPAT_INFO"
	.align	4
        /*0000*/ 	.byte	0x02, 0x09, 0x00, 0x00, 0x02, 0x02, 0x01, 0x00, 0x02, 0x05, 0x05, 0x00, 0x03, 0x07, 0x01, 0x01
        /*0010*/ 	.byte	0x02, 0x03, 0x00, 0x00, 0x02, 0x06, 0x01, 0x00, 0x04, 0x0b, 0x08, 0x00, 0x09, 0x00, 0x00, 0x00
        /*0020*/ 	.byte	0x00, 0x00, 0x00, 0x00


//--------------------- .nv.info._Z7ReorderPiiiS_S_ --------------------------
	.section	.nv.info._Z7ReorderPiiiS_S_,"",@"SHT_CUDA_INFO"
	.sectionflags	@""
	.align	4


	//----- nvinfo : EIATTR_CUDA_API_VERSION
	.align		4
        /*0000*/ 	.byte	0x04, 0x37
        /*0002*/ 	.short	(.L_19 - .L_18)
.L_18:
        /*0004*/ 	.word	0x00000082


	//----- nvinfo : EIATTR_KPARAM_INFO
	.align		4
.L_19:
        /*0008*/ 	.byte	0x04, 0x17
        /*000a*/ 	.short	(.L_21 - .L_20)
.L_20:
        /*000c*/ 	.word	0x00000000
        /*0010*/ 	.short	0x0004
        /*0012*/ 	.short	0x0018
        /*0014*/ 	.byte	0x00, 0xf5, 0x21, 0x00


	//----- nvinfo : EIATTR_KPARAM_INFO
	.align		4
.L_21:
        /*0018*/ 	.byte	0x04, 0x17
        /*001a*/ 	.short	(.L_23 - .L_22)
.L_22:
        /*001c*/ 	.word	0x00000000
        /*0020*/ 	.short	0x0003
        /*0022*/ 	.short	0x0010
        /*0024*/ 	.byte	0x00, 0xf5, 0x21, 0x00


	//----- nvinfo : EIATTR_KPARAM_INFO
	.align		4
.L_23:
        /*0028*/ 	.byte	0x04, 0x17
        /*002a*/ 	.short	(.L_25 - .L_24)
.L_24:
        /*002c*/ 	.word	0x00000000
        /*0030*/ 	.short	0x0002
        /*0032*/ 	.short	0x000c
        /*0034*/ 	.byte	0x00, 0xf0, 0x11, 0x00


	//----- nvinfo : EIATTR_KPARAM_INFO
	.align		4
.L_25:
        /*0038*/ 	.byte	0x04, 0x17
        /*003a*/ 	.short	(.L_27 - .L_26)
.L_26:
        /*003c*/ 	.word	0x00000000
        /*0040*/ 	.short	0x0001
        /*0042*/ 	.short	0x0008
        /*0044*/ 	.byte	0x00, 0xf0, 0x11, 0x00


	//----- nvinfo : EIATTR_KPARAM_INFO
	.align		4
.L_27:
        /*0048*/ 	.byte	0x04, 0x17
        /*004a*/ 	.short	(.L_29 - .L_28)
.L_28:
        /*004c*/ 	.word	0x00000000
        /*0050*/ 	.short	0x0000
        /*0052*/ 	.short	0x0000
        /*0054*/ 	.byte	0x00, 0xf5, 0x21, 0x00


	//----- nvinfo : EIATTR_SPARSE_MMA_MASK
	.align		4
.L_29:
        /*0058*/ 	.byte	0x03, 0x50
        /*005a*/ 	.short	0x0000


	//----- nvinfo : EIATTR_MAXREG_COUNT
	.align		4
        /*005c*/ 	.byte	0x03, 0x1b
        /*005e*/ 	.short	0x00ff


	//----- nvinfo : EIATTR_MERCURY_ISA_VERSION
	.align		4
        /*0060*/ 	.byte	0x03, 0x5f
        /*0062*/ 	.short	0x0101


	//----- nvinfo : EIATTR_VRC_CTA_INIT_COUNT
	.align		4
        /*0064*/ 	.byte	0x02, 0x4a
	.zero		1
	.zero		1


	//----- nvinfo : EIATTR_EXIT_INSTR_OFFSETS
	.align		4
        /*0068*/ 	.byte	0x04, 0x1c
        /*006a*/ 	.short	(.L_31 - .L_30)


	//   ....[0]....
.L_30:
        /*006c*/ 	.word	0x00000070


	//   ....[1]....
        /*0070*/ 	.word	0x00000190


	//----- nvinfo : EIATTR_CBANK_PARAM_SIZE
	.align		4
.L_31:
        /*0074*/ 	.byte	0x03, 0x19
        /*0076*/ 	.short	0x0020


	//----- nvinfo : EIATTR_PARAM_CBANK
	.align		4
        /*0078*/ 	.byte	0x04, 0x0a
        /*007a*/ 	.short	(.L_33 - .L_32)
	.align		4
.L_32:
        /*007c*/ 	.word	index@(.nv.constant0._Z7ReorderPiiiS_S_)
        /*0080*/ 	.short	0x0380
        /*0082*/ 	.short	0x0020


	//----- nvinfo : EIATTR_SW_WAR
	.align		4
.L_33:
        /*0084*/ 	.byte	0x04, 0x36
        /*0086*/ 	.short	(.L_35 - .L_34)
.L_34:
        /*0088*/ 	.word	0x00000008
.L_35:


//--------------------- .nv.info._Z10prefixScanPiS_ --------------------------
	.section	.nv.info._Z10prefixScanPiS_,"",@"SHT_CUDA_INFO"
	.sectionflags	@""
	.align	4


	//----- nvinfo : EIATTR_CUDA_API_VERSION
	.align		4
        /*0000*/ 	.byte	0x04, 0x37
        /*0002*/ 	.short	(.L_37 - .L_36)
.L_36:
        /*0004*/ 	.word	0x00000082


	//----- nvinfo : EIATTR_KPARAM_INFO
	.align		4
.L_37:
        /*0008*/ 	.byte	0x04, 0x17
        /*000a*/ 	.short	(.L_39 - .L_38)
.L_38:
        /*000c*/ 	.word	0x00000000
        /*0010*/ 	.short	0x0001
        /*0012*/ 	.short	0x0008
        /*0014*/ 	.byte	0x00, 0xf5, 0x21, 0x00


	//----- nvinfo : EIATTR_KPARAM_INFO
	.align		4
.L_39:
        /*0018*/ 	.byte	0x04, 0x17
        /*001a*/ 	.short	(.L_41 - .L_40)
.L_40:
        /*001c*/ 	.word	0x00000000
        /*0020*/ 	.short	0x0000
        /*0022*/ 	.short	0x0000
        /*0024*/ 	.byte	0x00, 0xf5, 0x21, 0x00


	//----- nvinfo : EIATTR_SPARSE_MMA_MASK
	.align		4
.L_41:
        /*0028*/ 	.byte	0x03, 0x50
        /*002a*/ 	.short	0x0000


	//----- nvinfo : EIATTR_MAXREG_COUNT
	.align		4
        /*002c*/ 	.byte	0x03, 0x1b
        /*002e*/ 	.short	0x00ff


	//----- nvinfo : EIATTR_MERCURY_ISA_VERSION
	.align		4
        /*0030*/ 	.byte	0x03, 0x5f
        /*0032*/ 	.short	0x0101


	//----- nvinfo : EIATTR_VRC_CTA_INIT_COUNT
	.align		4
        /*0034*/ 	.byte	0x02, 0x4a
	.zero		1
	.zero		1


	//----- nvinfo : EIATTR_EXIT_INSTR_OFFSETS
	.align		4
        /*0038*/ 	.byte	0x04, 0x1c
        /*003a*/ 	.short	(.L_43 - .L_42)


	//   ....[0]....
.L_42:
        /*003c*/ 	.word	0x00000010


	//----- nvinfo : EIATTR_CBANK_PARAM_SIZE
	.align		4
.L_43:
        /*0040*/ 	.byte	0x03, 0x19
        /*0042*/ 	.short	0x0010


	//----- nvinfo : EIATTR_PARAM_CBANK
	.align		4
        /*0044*/ 	.byte	0x04, 0x0a
        /*0046*/ 	.short	(.L_45 - .L_44)
	.align		4
.L_44:
        /*0048*/ 	.word	index@(.nv.constant0._Z10prefixScanPiS_)
        /*004c*/ 	.short	0x0380
        /*004e*/ 	.short	0x0010


	//----- nvinfo : EIATTR_SW_WAR
	.align		4
.L_45:
        /*0050*/ 	.byte	0x04, 0x36
        /*0052*/ 	.short	(.L_47 - .L_46)
.L_46:
        /*0054*/ 	.word	0x00000008
.L_47:


//--------------------- .nv.info._Z9histogramPiiiS_ --------------------------
	.section	.nv.info._Z9histogramPiiiS_,"",@"SHT_CUDA_INFO"
	.sectionflags	@""
	.align	4


	//----- nvinfo : EIATTR_CUDA_API_VERSION
	.align		4
        /*0000*/ 	.byte	0x04, 0x37
        /*0002*/ 	.short	(.L_49 - .L_48)
.L_48:
        /*0004*/ 	.word	0x00000082


	//----- nvinfo : EIATTR_KPARAM_INFO
	.align		4
.L_49:
        /*0008*/ 	.byte	0x04, 0x17
        /*000a*/ 	.short	(.L_51 - .L_50)
.L_50:
        /*000c*/ 	.word	0x00000000
        /*0010*/ 	.short	0x0003
        /*0012*/ 	.short	0x0010
        /*0014*/ 	.byte	0x00, 0xf5, 0x21, 0x00


	//----- nvinfo : EIATTR_KPARAM_INFO
	.align		4
.L_51:
        /*0018*/ 	.byte	0x04, 0x17
        /*001a*/ 	.short	(.L_53 - .L_52)
.L_52:
        /*001c*/ 	.word	0x00000000
        /*0020*/ 	.short	0x0002
        /*0022*/ 	.short	0x000c
        /*0024*/ 	.byte	0x00, 0xf0, 0x11, 0x00


	//----- nvinfo : EIATTR_KPARAM_INFO
	.align		4
.L_53:
        /*0028*/ 	.byte	0x04, 0x17
        /*002a*/ 	.short	(.L_55 - .L_54)
.L_54:
        /*002c*/ 	.word	0x00000000
        /*0030*/ 	.short	0x0001
        /*0032*/ 	.short	0x0008
        /*0034*/ 	.byte	0x00, 0xf0, 0x11, 0x00


	//----- nvinfo : EIATTR_KPARAM_INFO
	.align		4
.L_55:
        /*0038*/ 	.byte	0x04, 0x17
        /*003a*/ 	.short	(.L_57 - .L_56)
.L_56:
        /*003c*/ 	.word	0x00000000
        /*0040*/ 	.short	0x0000
        /*0042*/ 	.short	0x0000
        /*0044*/ 	.byte	0x00, 0xf5, 0x21, 0x00


	//----- nvinfo : EIATTR_SPARSE_MMA_MASK
	.align		4
.L_57:
        /*0048*/ 	.byte	0x03, 0x50
        /*004a*/ 	.short	0x0000


	//----- nvinfo : EIATTR_MAXREG_COUNT
	.align		4
        /*004c*/ 	.byte	0x03, 0x1b
        /*004e*/ 	.short	0x00ff


	//----- nvinfo : EIATTR_MERCURY_ISA_VERSION
	.align		4
        /*0050*/ 	.byte	0x03, 0x5f
        /*0052*/ 	.short	0x0101


	//----- nvinfo : EIATTR_VRC_CTA_INIT_COUNT
	.align		4
        /*0054*/ 	.byte	0x02, 0x4a
	.zero		1
	.zero		1


	//----- nvinfo : EIATTR_EXIT_INSTR_OFFSETS
	.align		4
        /*0058*/ 	.byte	0x04, 0x1c
        /*005a*/ 	.short	(.L_59 - .L_58)


	//   ....[0]....
.L_58:
        /*005c*/ 	.word	0x00000070


	//   ....[1]....
        /*0060*/ 	.word	0x00000160


	//----- nvinfo : EIATTR_CBANK_PARAM_SIZE
	.align		4
.L_59:
        /*0064*/ 	.byte	0x03, 0x19
        /*0066*/ 	.short	0x0018


	//----- nvinfo : EIATTR_PARAM_CBANK
	.align		4
        /*0068*/ 	.byte	0x04, 0x0a
        /*006a*/ 	.short	(.L_61 - .L_60)
	.align		4
.L_60:
        /*006c*/ 	.word	index@(.nv.constant0._Z9histogramPiiiS_)
        /*0070*/ 	.short	0x0380
        /*0072*/ 	.short	0x0018


	//----- nvinfo : EIATTR_SW_WAR
	.align		4
.L_61:
        /*0074*/ 	.byte	0x04, 0x36
        /*0076*/ 	.short	(.L_63 - .L_62)
.L_62:
        /*0078*/ 	.word	0x00000008
.L_63:


//--------------------- .nv.callgraph             --------------------------
	.section	.nv.callgraph,"",@"SHT_CUDA_CALLGRAPH"
	.align	4
	.sectionentsize	8
	.align		4
        /*0000*/ 	.word	0x00000000
	.align		4
        /*0004*/ 	.word	0xffffffff
	.align		4
        /*0008*/ 	.word	0x00000000
	.align		4
        /*000c*/ 	.word	0xfffffffe
	.align		4
        /*0010*/ 	.word	0x00000000
	.align		4
        /*0014*/ 	.word	0xfffffffd
	.align		4
        /*0018*/ 	.word	0x00000000
	.align		4
        /*001c*/ 	.word	0xfffffffc


//--------------------- .text._Z7ReorderPiiiS_S_  --------------------------
	.section	.text._Z7ReorderPiiiS_S_,"ax",@progbits
	.align	128
        .global         _Z7ReorderPiiiS_S_
        .type           _Z7ReorderPiiiS_S_,@function
        .size           _Z7ReorderPiiiS_S_,(.L_x_3 - _Z7ReorderPiiiS_S_)
        .other          _Z7ReorderPiiiS_S_,@"STO_CUDA_ENTRY STV_DEFAULT"
_Z7ReorderPiiiS_S_:
.text._Z7ReorderPiiiS_S_:
[----:B------:R-:W-:Y:S01]  /*0000*/  LDC R1, c[0x0][0x37c] ;  /* 0x0000df00ff017b82 */ /* 0x000fe20000000800 */
[----:B------:R-:W0:Y:S01]  /*0010*/  S2R R5, SR_CTAID.X ;  /* 0x0000000000057919 */ /* 0x000e220000002500 */
[----:B------:R-:W0:Y:S01]  /*0020*/  LDCU UR4, c[0x0][0x360] ;  /* 0x00006c00ff0477ac */ /* 0x000e220008000800 */
[----:B------:R-:W0:Y:S01]  /*0030*/  S2R R0, SR_TID.X ;  /* 0x0000000000007919 */ /* 0x000e220000002100 */
[----:B------:R-:W1:Y:S01]  /*0040*/  LDCU UR5, c[0x0][0x388] ;  /* 0x00007100ff0577ac */ /* 0x000e620008000800 */
[----:B0-----:R-:W-:-:S05]  /*0050*/  IMAD R5, R5, UR4, R0 ;  /* 0x0000000405057c24 */ /* 0x001fca000f8e0200 */
[----:B-1----:R-:W-:-:S13]  /*0060*/  ISETP.GE.AND P0, PT, R5, UR5, PT ;  /* 0x0000000505007c0c */ /* 0x002fda000bf06270 */
[----:B------:R-:W-:Y:S05]  /*0070*/  @P0 EXIT ;  /* 0x000000000000094d */ /* 0x000fea0003800000 */
[----:B------:R-:W0:Y:S01]  /*0080*/  LDC.64 R2, c[0x0][0x380] ;  /* 0x0000e000ff027b82 */ /* 0x000e220000000a00 */
[----:B------:R-:W1:Y:S07]  /*0090*/  LDCU.64 UR4, c[0x0][0x358] ;  /* 0x00006b00ff0477ac */ /* 0x000e6e0008000a00 */
[----:B------:R-:W2:Y:S01]  /*00a0*/  LDC R0, c[0x0][0x38c] ;  /* 0x0000e300ff007b82 */ /* 0x000ea20000000800 */
[----:B0-----:R-:W-:-:S07]  /*00b0*/  IMAD.WIDE R2, R5, 0x4, R2 ;  /* 0x0000000405027825 */ /* 0x001fce00078e0202 */
[----:B------:R-:W0:Y:S01]  /*00c0*/  LDC.64 R4, c[0x0][0x390] ;  /* 0x0000e400ff047b82 */ /* 0x000e220000000a00 */
[----:B-1----:R1:W3:Y:S01]  /*00d0*/  LDG.E R7, desc[UR4][R2.64] ;  /* 0x0000000402077981 */ /* 0x0022e2000c1e1900 */
[----:B------:R-:W-:Y:S01]  /*00e0*/  IMAD.MOV.U32 R11, RZ, RZ, 0x1 ;  /* 0x00000001ff0b7424 */ /* 0x000fe200078e00ff */
[----:B--2---:R-:W-:-:S04]  /*00f0*/  PRMT R0, R0, 0x7604, RZ ;  /* 0x0000760400007816 */ /* 0x004fc800000000ff */
[--C-:B------:R-:W-:Y:S02]  /*0100*/  PRMT R6, RZ, 0x4, R0.reuse ;  /* 0x00000004ff067816 */ /* 0x100fe40000000000 */
[----:B------:R-:W-:Y:S01]  /*0110*/  PRMT R9, RZ, 0x5, R0 ;  /* 0x00000005ff097816 */ /* 0x000fe20000000000 */
[----:B-1----:R-:W1:Y:S01]  /*0120*/  LDC.64 R2, c[0x0][0x398] ;  /* 0x0000e600ff027b82 */ /* 0x002e620000000a00 */
[----:B---3--:R-:W-:-:S04]  /*0130*/  SHF.R.U32.HI R6, RZ, R6, R7 ;  /* 0x00000006ff067219 */ /* 0x008fc80000011607 */
[----:B------:R-:W-:-:S05]  /*0140*/  SGXT.U32 R9, R6, R9 ;  /* 0x000000090609721a */ /* 0x000fca0000000000 */
[----:B0-----:R-:W-:-:S06]  /*0150*/  IMAD.WIDE R4, R9, 0x4, R4 ;  /* 0x0000000409047825 */ /* 0x001fcc00078e0204 */
[----:B------:R-:W1:Y:S02]  /*0160*/  ATOMG.E.ADD.STRONG.GPU PT, R5, desc[UR4][R4.64], R11 ;  /* 0x8000000b040579a8 */ /* 0x000e6400081ef104 */
[----:B-1----:R-:W-:-:S05]  /*0170*/  IMAD.WIDE R2, R5, 0x4, R2 ;  /* 0x0000000405027825 */ /* 0x002fca00078e0202 */
[----:B------:R-:W-:Y:S01]  /*0180*/  STG.E desc[UR4][R2.64], R7 ;  /* 0x0000000702007986 */ /* 0x000fe2000c101904 */
[----:B------:R-:W-:Y:S05]  /*0190*/  EXIT ;  /* 0x000000000000794d */ /* 0x000fea0003800000 */
.L_x_0:
[----:B------:R-:W-:-:S00]  /*01a0*/  BRA `(.L_x_0) ;  /* 0xfffffffc00fc7947 */ /* 0x000fc0000383ffff */
[----:B------:R-:W-:-:S00]  /*01b0*/  NOP ;  /* 0x0000000000007918 */ /* 0x000fc00000000000 */
        /* <DEDUP_REMOVED lines=12> */
.L_x_3:


//--------------------- .text._Z10prefixScanPiS_  --------------------------
	.section	.text._Z10prefixScanPiS_,"ax",@progbits
	.align	128
        .global         _Z10prefixScanPiS_
        .type           _Z10prefixScanPiS_,@function
        .size           _Z10prefixScanPiS_,(.L_x_4 - _Z10prefixScanPiS_)
        .other          _Z10prefixScanPiS_,@"STO_CUDA_ENTRY STV_DEFAULT"
_Z10prefixScanPiS_:
.text._Z10prefixScanPiS_:
[----:B------:R-:W-:Y:S01]  /*0000*/  LDC R1, c[0x0][0x37c] ;  /* 0x0000df00ff017b82 */ /* 0x000fe20000000800 */
[----:B------:R-:W-:Y:S05]  /*0010*/  EXIT ;  /* 0x000000000000794d */ /* 0x000fea0003800000 */
.L_x_1:
        /* <DEDUP_REMOVED lines=14> */
.L_x_4:


//--------------------- .text._Z9histogramPiiiS_  --------------------------
	.section	.text._Z9histogramPiiiS_,"ax",@progbits
	.align	128
        .global         _Z9histogramPiiiS_
        .type           _Z9histogramPiiiS_,@function
        .size           _Z9histogramPiiiS_,(.L_x_5 - _Z9histogramPiiiS_)
        .other          _Z9histogramPiiiS_,@"STO_CUDA_ENTRY STV_DEFAULT"
_Z9histogramPiiiS_:
.text._Z9histogramPiiiS_:
        /* <DEDUP_REMOVED lines=13> */
[----:B-1----:R-:W3:Y:S01]  /*00d0*/  LDG.E R2, desc[UR4][R2.64] ;  /* 0x0000000402027981 */ /* 0x002ee2000c1e1900 */
[----:B------:R-:W-:Y:S01]  /*00e0*/  IMAD.MOV.U32 R9, RZ, RZ, 0x1 ;  /* 0x00000001ff097424 */ /* 0x000fe200078e00ff */
[----:B--2---:R-:W-:-:S04]  /*00f0*/  PRMT R0, R0, 0x7604, RZ ;  /* 0x0000760400007816 */ /* 0x004fc800000000ff */
[--C-:B------:R-:W-:Y:S02]  /*0100*/  PRMT R7, RZ, 0x4, R0.reuse ;  /* 0x00000004ff077816 */ /* 0x100fe40000000000 */
[----:B------:R-:W-:Y:S02]  /*0110*/  PRMT R0, RZ, 0x5, R0 ;  /* 0x00000005ff007816 */ /* 0x000fe40000000000 */
[----:B---3--:R-:W-:-:S04]  /*0120*/  SHF.R.U32.HI R7, RZ, R7, R2 ;  /* 0x00000007ff077219 */ /* 0x008fc80000011602 */
[----:B------:R-:W-:-:S05]  /*0130*/  SGXT.U32 R7, R7, R0 ;  /* 0x000000000707721a */ /* 0x000fca0000000000 */
[----:B0-----:R-:W-:-:S05]  /*0140*/  IMAD.WIDE R4, R7, 0x4, R4 ;  /* 0x0000000407047825 */ /* 0x001fca00078e0204 */
[----:B------:R-:W-:Y:S01]  /*0150*/  REDG.E.ADD.STRONG.GPU desc[UR4][R4.64], R9 ;  /* 0x000000090400798e */ /* 0x000fe2000c12e104 */
[----:B------:R-:W-:Y:S05]  /*0160*/  EXIT ;  /* 0x000000000000794d */ /* 0x000fea0003800000 */
.L_x_2:
        /* <DEDUP_REMOVED lines=9> */
.L_x_5:


//--------------------- .nv.shared.reserved.0     --------------------------
	.section	.nv.shared.reserved.0,"aw",@nobits
	.weak		__nv_reservedSMEM_offset_0_alias
	.size		__nv_reservedSMEM_offset_0_alias, 0, 64
	.other		__nv_reservedSMEM_offset_0_alias,@"STO_CUDA_RESERVED_SHARED STV_DEFAULT"
__nv_reservedSMEM_offset_0_alias:
	.zero		0
	.zero		64


//--------------------- .nv.constant0._Z7ReorderPiiiS_S_ --------------------------
	.section	.nv.constant0._Z7ReorderPiiiS_S_,"a",@progbits
	.sectionflags	@""
	.align	4
.nv.constant0._Z7ReorderPiiiS_S_:
	.zero		928


//--------------------- .nv.constant0._Z10prefixScanPiS_ --------------------------
	.section	.nv.constant0._Z10prefixScanPiS_,"a",@progbits
	.sectionflags	@""
	.align	4
.nv.constant0._Z10prefixScanPiS_:
	.zero		912


//--------------------- .nv.constant0._Z9histogramPiiiS_ --------------------------
	.section	.nv.constant0._Z9histogramPiiiS_,"a",@progbits
	.sectionflags	@""
	.align	4
.nv.constant0._Z9histogramPiiiS_:
	.zero		920


//--------------------- SYMBOLS --------------------------

	.type		.nv.reservedSmem.offset0,@object
	.size		.nv.reservedSmem.offset0,0x4
